//
// Generated by NVIDIA NVVM Compiler
//
// Compiler Build ID: CL-36424714
// Cuda compilation tools, release 13.0, V13.0.88
// Based on NVVM 20.0.0
//

.version 9.0
.target sm_100
.address_size 64

	// .globl	_Z8d_kerneliPh

.visible .entry _Z8d_kerneliPh(
	.param .u32 _Z8d_kerneliPh_param_0,
	.param .u64 .ptr .align 1 _Z8d_kerneliPh_param_1
)
{
	.reg .pred 	%p<10>;
	.reg .b16 	%rs<12>;
	.reg .b32 	%r<16>;
	.reg .b32 	%f<77>;
	.reg .b64 	%rd<5>;

	ld.param.u32 	%r5, [_Z8d_kerneliPh_param_0];
	ld.param.u64 	%rd1, [_Z8d_kerneliPh_param_1];
	mov.u32 	%r6, %ctaid.x;
	mov.u32 	%r7, %ctaid.y;
	mov.u32 	%r8, %nctaid.x;
	mad.lo.s32 	%r1, %r7, %r8, %r6;
	shr.u32 	%r9, %r5, 31;
	add.s32 	%r10, %r5, %r9;
	shr.s32 	%r11, %r10, 1;
	sub.s32 	%r12, %r11, %r6;
	cvt.rn.f32.s32 	%f35, %r12;
	mul.f32 	%f36, %f35, 0f3FC00000;
	cvt.rn.f32.s32 	%f37, %r11;
	div.rn.f32 	%f76, %f36, %f37;
	sub.s32 	%r13, %r11, %r7;
	cvt.rn.f32.s32 	%f38, %r13;
	mul.f32 	%f39, %f38, 0f3FC00000;
	div.rn.f32 	%f75, %f39, %f37;
	mov.b32 	%r15, 0;
	bra.uni 	$L__BB0_9;
$L__BB0_1:
	sub.f32 	%f46, %f33, %f34;
	mul.f32 	%f47, %f31, %f32;
	fma.rn.f32 	%f48, %f31, %f32, %f47;
	add.f32 	%f3, %f46, 0fBF4CCCCD;
	add.f32 	%f4, %f48, 0f3E1FBE77;
	mul.f32 	%f5, %f3, %f3;
	mul.f32 	%f6, %f4, %f4;
	add.f32 	%f49, %f5, %f6;
	setp.gt.f32 	%p2, %f49, 0f43480000;
	@%p2 bra 	$L__BB0_10;
	sub.f32 	%f50, %f5, %f6;
	mul.f32 	%f51, %f3, %f4;
	fma.rn.f32 	%f52, %f3, %f4, %f51;
	add.f32 	%f7, %f50, 0fBF4CCCCD;
	add.f32 	%f8, %f52, 0f3E1FBE77;
	mul.f32 	%f9, %f7, %f7;
	mul.f32 	%f10, %f8, %f8;
	add.f32 	%f53, %f9, %f10;
	setp.gt.f32 	%p3, %f53, 0f43480000;
	@%p3 bra 	$L__BB0_10;
	sub.f32 	%f54, %f9, %f10;
	mul.f32 	%f55, %f7, %f8;
	fma.rn.f32 	%f56, %f7, %f8, %f55;
	add.f32 	%f11, %f54, 0fBF4CCCCD;
	add.f32 	%f12, %f56, 0f3E1FBE77;
	mul.f32 	%f13, %f11, %f11;
	mul.f32 	%f14, %f12, %f12;
	add.f32 	%f57, %f13, %f14;
	setp.gt.f32 	%p4, %f57, 0f43480000;
	@%p4 bra 	$L__BB0_10;
	sub.f32 	%f58, %f13, %f14;
	mul.f32 	%f59, %f11, %f12;
	fma.rn.f32 	%f60, %f11, %f12, %f59;
	add.f32 	%f15, %f58, 0fBF4CCCCD;
	add.f32 	%f16, %f60, 0f3E1FBE77;
	mul.f32 	%f17, %f15, %f15;
	mul.f32 	%f18, %f16, %f16;
	add.f32 	%f61, %f17, %f18;
	setp.gt.f32 	%p5, %f61, 0f43480000;
	@%p5 bra 	$L__BB0_10;
	sub.f32 	%f62, %f17, %f18;
	mul.f32 	%f63, %f15, %f16;
	fma.rn.f32 	%f64, %f15, %f16, %f63;
	add.f32 	%f19, %f62, 0fBF4CCCCD;
	add.f32 	%f20, %f64, 0f3E1FBE77;
	mul.f32 	%f21, %f19, %f19;
	mul.f32 	%f22, %f20, %f20;
	add.f32 	%f65, %f21, %f22;
	setp.gt.f32 	%p6, %f65, 0f43480000;
	@%p6 bra 	$L__BB0_10;
	sub.f32 	%f66, %f21, %f22;
	mul.f32 	%f67, %f19, %f20;
	fma.rn.f32 	%f68, %f19, %f20, %f67;
	add.f32 	%f23, %f66, 0fBF4CCCCD;
	add.f32 	%f24, %f68, 0f3E1FBE77;
	mul.f32 	%f25, %f23, %f23;
	mul.f32 	%f26, %f24, %f24;
	add.f32 	%f69, %f25, %f26;
	setp.gt.f32 	%p7, %f69, 0f43480000;
	@%p7 bra 	$L__BB0_10;
	sub.f32 	%f70, %f25, %f26;
	mul.f32 	%f71, %f23, %f24;
	fma.rn.f32 	%f72, %f23, %f24, %f71;
	add.f32 	%f76, %f70, 0fBF4CCCCD;
	add.f32 	%f75, %f72, 0f3E1FBE77;
	mul.f32 	%f73, %f75, %f75;
	fma.rn.f32 	%f74, %f76, %f76, %f73;
	setp.gt.f32 	%p8, %f74, 0f43480000;
	@%p8 bra 	$L__BB0_10;
	add.s32 	%r15, %r15, 8;
	setp.eq.s32 	%p9, %r15, 200;
	mov.b16 	%rs11, 255;
	@%p9 bra 	$L__BB0_10;
$L__BB0_9:
	mul.f32 	%f40, %f76, %f76;
	mul.f32 	%f41, %f75, %f75;
	sub.f32 	%f42, %f40, %f41;
	mul.f32 	%f43, %f76, %f75;
	fma.rn.f32 	%f44, %f76, %f75, %f43;
	add.f32 	%f31, %f42, 0fBF4CCCCD;
	add.f32 	%f32, %f44, 0f3E1FBE77;
	mul.f32 	%f33, %f31, %f31;
	mul.f32 	%f34, %f32, %f32;
	add.f32 	%f45, %f33, %f34;
	setp.leu.f32 	%p1, %f45, 0f43480000;
	mov.b16 	%rs11, 0;
	@%p1 bra 	$L__BB0_1;
$L__BB0_10:
	cvta.to.global.u64 	%rd2, %rd1;
	mul.lo.s32 	%r14, %r1, 3;
	cvt.s64.s32 	%rd3, %r14;
	add.s64 	%rd4, %rd2, %rd3;
	st.global.u8 	[%rd4], %rs11;
	st.global.u8 	[%rd4+1], %rs11;
	st.global.u8 	[%rd4+2], %rs11;
	ret;

}


// ===== COMPILED SASS (sm_100) =====

	.target	sm_100

	.elftype	@"ET_EXEC"


//--------------------- .note.nv.tkinfo           --------------------------
	.section	.note.nv.tkinfo,"",@"SHT_NOTE"
	.sectionflags	@"SHF_NOTE_NV_TKINFO"
	.tkinfo
        /*0018*/ 	.word	0x00000002
        /*0030*/ 	.string	""
        /*0030*/ 	.string	"ptxas"
        /*0030*/ 	.string	"Cuda compilation tools, release 13.0, V13.0.88"
        /*0030*/ 	.string	"Build cuda_13.0.r13.0/compiler.36424714_0"
        /*0030*/ 	.string	"-arch sm_100 -m 64 "



//--------------------- .note.nv.cuinfo           --------------------------
	.section	.note.nv.cuinfo,"",@"SHT_NOTE"
	.sectionflags	@"SHF_NOTE_NV_CUINFO"
        /*0018*/ 	.short	0x0002
        /*001a*/ 	.short	0x0064
        /*001c*/ 	.short	0x0082
	.zero		2


//--------------------- .nv.info                  --------------------------
	.section	.nv.info,"",@"SHT_CUDA_INFO"
	.align	4


	//----- nvinfo : EIATTR_REGCOUNT
	.align		4
        /*0000*/ 	.byte	0x04, 0x2f
        /*0002*/ 	.short	(.L_1 - .L_0)
	.align		4
.L_0:
        /*0004*/ 	.word	index@(_Z8d_kerneliPh)
        /*0008*/ 	.word	0x00000011


	//----- nvinfo : EIATTR_FRAME_SIZE
	.align		4
.L_1:
        /*000c*/ 	.byte	0x04, 0x11
        /*000e*/ 	.short	(.L_3 - .L_2)
	.align		4
.L_2:
        /*0010*/ 	.word	index@($__internal_0_$__cuda_sm3x_div_rn_noftz_f32_slowpath)
        /*0014*/ 	.word	0x00000000


	//----- nvinfo : EIATTR_FRAME_SIZE
	.align		4
.L_3:
        /*0018*/ 	.byte	0x04, 0x11
        /*001a*/ 	.short	(.L_5 - .L_4)
	.align		4
.L_4:
        /*001c*/ 	.word	index@(_Z8d_kerneliPh)
        /*0020*/ 	.word	0x00000000


	//----- nvinfo : EIATTR_MIN_STACK_SIZE
	.align		4
.L_5:
        /*0024*/ 	.byte	0x04, 0x12
        /*0026*/ 	.short	(.L_7 - .L_6)
	.align		4
.L_6:
        /*0028*/ 	.word	index@(_Z8d_kerneliPh)
        /*002c*/ 	.word	0x00000000
.L_7:


//--------------------- .nv.compat                --------------------------
	.section	.nv.compat,"",@"SHT_CUDA_COMPAT_INFO"
	.align	4
        /*0000*/ 	.byte	0x02, 0x09, 0x00, 0x00, 0x02, 0x02, 0x01, 0x00, 0x02, 0x05, 0x05, 0x00, 0x03, 0x07, 0x01, 0x01
        /*0010*/ 	.byte	0x02, 0x03, 0x00, 0x00, 0x02, 0x06, 0x01, 0x00, 0x04, 0x0b, 0x08, 0x00, 0x01, 0x00, 0x00, 0x00
        /*0020*/ 	.byte	0x00, 0x00, 0x00, 0x00


//--------------------- .nv.info._Z8d_kerneliPh   --------------------------
	.section	.nv.info._Z8d_kerneliPh,"",@"SHT_CUDA_INFO"
	.sectionflags	@""
	.align	4


	//----- nvinfo : EIATTR_CUDA_API_VERSION
	.align		4
        /*0000*/ 	.byte	0x04, 0x37
        /*0002*/ 	.short	(.L_9 - .L_8)
.L_8:
        /*0004*/ 	.word	0x00000082


	//----- nvinfo : EIATTR_KPARAM_INFO
	.align		4
.L_9:
        /*0008*/ 	.byte	0x04, 0x17
        /*000a*/ 	.short	(.L_11 - .L_10)
.L_10:
        /*000c*/ 	.word	0x00000000
        /*0010*/ 	.short	0x0001
        /*0012*/ 	.short	0x0008
        /*0014*/ 	.byte	0x00, 0xf5, 0x21, 0x00


	//----- nvinfo : EIATTR_KPARAM_INFO
	.align		4
.L_11:
        /*0018*/ 	.byte	0x04, 0x17
        /*001a*/ 	.short	(.L_13 - .L_12)
.L_12:
        /*001c*/ 	.word	0x00000000
        /*0020*/ 	.short	0x0000
        /*0022*/ 	.short	0x0000
        /*0024*/ 	.byte	0x00, 0xf0, 0x11, 0x00


	//----- nvinfo : EIATTR_SPARSE_MMA_MASK
	.align		4
.L_13:
        /*0028*/ 	.byte	0x03, 0x50
        /*002a*/ 	.short	0x0000


	//----- nvinfo : EIATTR_MAXREG_COUNT
	.align		4
        /*002c*/ 	.byte	0x03, 0x1b
        /*002e*/ 	.short	0x00ff


	//----- nvinfo : EIATTR_MERCURY_ISA_VERSION
	.align		4
        /*0030*/ 	.byte	0x03, 0x5f
        /*0032*/ 	.short	0x0101


	//----- nvinfo : EIATTR_VRC_CTA_INIT_COUNT
	.align		4
        /*0034*/ 	.byte	0x02, 0x4a
	.zero		1
	.zero		1


	//----- nvinfo : EIATTR_EXIT_INSTR_OFFSETS
	.align		4
        /*0038*/ 	.byte	0x04, 0x1c
        /*003a*/ 	.short	(.L_15 - .L_14)


	//   ....[0]....
.L_14:
        /*003c*/ 	.word	0x00000860


	//----- nvinfo : EIATTR_CRS_STACK_SIZE
	.align		4
.L_15:
        /*0040*/ 	.byte	0x04, 0x1e
        /*0042*/ 	.short	(.L_17 - .L_16)
.L_16:
        /*0044*/ 	.word	0x00000000


	//----- nvinfo : EIATTR_CBANK_PARAM_SIZE
	.align		4
.L_17:
        /*0048*/ 	.byte	0x03, 0x19
        /*004a*/ 	.short	0x0010


	//----- nvinfo : EIATTR_PARAM_CBANK
	.align		4
        /*004c*/ 	.byte	0x04, 0x0a
        /*004e*/ 	.short	(.L_19 - .L_18)
	.align		4
.L_18:
        /*0050*/ 	.word	index@(.nv.constant0._Z8d_kerneliPh)
        /*0054*/ 	.short	0x0380
        /*0056*/ 	.short	0x0010


	//----- nvinfo : EIATTR_SW_WAR
	.align		4
.L_19:
        /*0058*/ 	.byte	0x04, 0x36
        /*005a*/ 	.short	(.L_21 - .L_20)
.L_20:
        /*005c*/ 	.word	0x00000008
.L_21:


//--------------------- .nv.callgraph             --------------------------
	.section	.nv.callgraph,"",@"SHT_CUDA_CALLGRAPH"
	.align	4
	.sectionentsize	8
	.align		4
        /*0000*/ 	.word	0x00000000
	.align		4
        /*0004*/ 	.word	0xffffffff
	.align		4
        /*0008*/ 	.word	0x00000000
	.align		4
        /*000c*/ 	.word	0xfffffffe
	.align		4
        /*0010*/ 	.word	0x00000000
	.align		4
        /*0014*/ 	.word	0xfffffffd
	.align		4
        /*0018*/ 	.word	0x00000000
	.align		4
        /*001c*/ 	.word	0xfffffffc


//--------------------- .text._Z8d_kerneliPh      --------------------------
	.section	.text._Z8d_kerneliPh,"ax",@progbits
	.align	128
        .global         _Z8d_kerneliPh
        .type           _Z8d_kerneliPh,@function
        .size           _Z8d_kerneliPh,(.L_x_13 - _Z8d_kerneliPh)
        .other          _Z8d_kerneliPh,@"STO_CUDA_ENTRY STV_DEFAULT"
_Z8d_kerneliPh:
.text._Z8d_kerneliPh:
[----:B------:R-:W-:Y:S01]  /*0000*/  LDC R1, c[0x0][0x37c] ;  /* 0x0000df00ff017b82 */ /* 0x000fe20000000800 */
[----:B------:R-:W0:Y:S07]  /*0010*/  LDCU UR4, c[0x0][0x380] ;  /* 0x00007000ff0477ac */ /* 0x000e2e0008000800 */
[----:B------:R-:W1:Y:S01]  /*0020*/  S2UR UR5, SR_CTAID.X ;  /* 0x00000000000579c3 */ /* 0x000e620000002500 */
[----:B------:R-:W2:Y:S07]  /*0030*/  LDCU UR7, c[0x0][0x370] ;  /* 0x00006e00ff0777ac */ /* 0x000eae0008000800 */
[----:B------:R-:W2:Y:S01]  /*0040*/  S2UR UR6, SR_CTAID.Y ;  /* 0x00000000000679c3 */ /* 0x000ea20000002600 */
[----:B0-----:R-:W-:-:S04]  /*0050*/  ULEA.HI UR4, UR4, UR4, URZ, 0x1 ;  /* 0x0000000404047291 */ /* 0x001fc8000f8f08ff */
[----:B------:R-:W-:-:S04]  /*0060*/  USHF.R.S32.HI UR4, URZ, 0x1, UR4 ;  /* 0x00000001ff047899 */ /* 0x000fc80008011404 */
[----:B-1----:R-:W-:Y:S02]  /*0070*/  UIADD3 UR8, UPT, UPT, UR4, -UR5, URZ ;  /* 0x8000000504087290 */ /* 0x002fe4000fffe0ff */
[----:B------:R-:W-:-:S04]  /*0080*/  I2FP.F32.S32 R3, UR4 ;  /* 0x0000000400037c45 */ /* 0x000fc80008201400 */
[----:B------:R-:W0:Y:S01]  /*0090*/  MUFU.RCP R2, R3 ;  /* 0x0000000300027308 */ /* 0x000e220000001000 */
[----:B------:R-:W-:Y:S01]  /*00a0*/  I2FP.F32.S32 R0, UR8 ;  /* 0x0000000800007c45 */ /* 0x000fe20008201400 */
[----:B--2---:R-:W-:-:S04]  /*00b0*/  UIMAD UR5, UR6, UR7, UR5 ;  /* 0x00000007060572a4 */ /* 0x004fc8000f8e0205 */
[----:B------:R-:W-:-:S04]  /*00c0*/  FMUL R0, R0, 1.5 ;  /* 0x3fc0000000007820 */ /* 0x000fc80000400000 */
[----:B------:R-:W1:Y:S01]  /*00d0*/  FCHK P0, R0, R3 ;  /* 0x0000000300007302 */ /* 0x000e620000000000 */
[----:B0-----:R-:W-:-:S04]  /*00e0*/  FFMA R5, -R3, R2, 1 ;  /* 0x3f80000003057423 */ /* 0x001fc80000000102 */
[----:B------:R-:W-:-:S04]  /*00f0*/  FFMA R5, R2, R5, R2 ;  /* 0x0000000502057223 */ /* 0x000fc80000000002 */
[----:B------:R-:W-:-:S04]  /*0100*/  FFMA R2, R0, R5, RZ ;  /* 0x0000000500027223 */ /* 0x000fc800000000ff */
[----:B------:R-:W-:-:S04]  /*0110*/  FFMA R4, -R3, R2, R0 ;  /* 0x0000000203047223 */ /* 0x000fc80000000100 */
[----:B------:R-:W-:Y:S01]  /*0120*/  FFMA R2, R5, R4, R2 ;  /* 0x0000000405027223 */ /* 0x000fe20000000002 */
[----:B-1----:R-:W-:Y:S06]  /*0130*/  @!P0 BRA `(.L_x_0) ;  /* 0x00000000000c8947 */ /* 0x002fec0003800000 */
[----:B------:R-:W-:-:S07]  /*0140*/  MOV R4, 0x160 ;  /* 0x0000016000047802 */ /* 0x000fce0000000f00 */
[----:B------:R-:W-:Y:S05]  /*0150*/  CALL.REL.NOINC `($__internal_0_$__cuda_sm3x_div_rn_noftz_f32_slowpath) ;  /* 0x0000000400c47944 */ /* 0x000fea0003c00000 */
[----:B------:R-:W-:-:S07]  /*0160*/  MOV R2, R0 ;  /* 0x0000000000027202 */ /* 0x000fce0000000f00 */
.L_x_0:
[----:B------:R-:W0:Y:S01]  /*0170*/  MUFU.RCP R6, R3 ;  /* 0x0000000300067308 */ /* 0x000e220000001000 */
[----:B------:R-:W-:-:S06]  /*0180*/  UIADD3 UR4, UPT, UPT, UR4, -UR6, URZ ;  /* 0x8000000604047290 */ /* 0x000fcc000fffe0ff */
[----:B------:R-:W-:-:S05]  /*0190*/  I2FP.F32.S32 R0, UR4 ;  /* 0x0000000400007c45 */ /* 0x000fca0008201400 */
        /* <DEDUP_REMOVED lines=8> */
[----:B------:R-:W-:Y:S02]  /*0220*/  MOV R0, R4 ;  /* 0x0000000400007202 */ /* 0x000fe40000000f00 */
[----:B------:R-:W-:-:S07]  /*0230*/  MOV R4, 0x250 ;  /* 0x0000025000047802 */ /* 0x000fce0000000f00 */
[----:B------:R-:W-:Y:S05]  /*0240*/  CALL.REL.NOINC `($__internal_0_$__cuda_sm3x_div_rn_noftz_f32_slowpath) ;  /* 0x0000000400887944 */ /* 0x000fea0003c00000 */
.L_x_1:
[----:B------:R-:W0:Y:S01]  /*0250*/  LDCU.64 UR8, c[0x0][0x358] ;  /* 0x00006b00ff0877ac */ /* 0x000e220008000a00 */
[----:B------:R-:W-:-:S05]  /*0260*/  UMOV UR4, URZ ;  /* 0x000000ff00047c82 */ /* 0x000fca0008000000 */
.L_x_3:
[C---:B------:R-:W-:Y:S01]  /*0270*/  FMUL R3, R0.reuse, R0 ;  /* 0x0000000000037220 */ /* 0x040fe20000400000 */
[----:B------:R-:W-:-:S03]  /*0280*/  FMUL R5, R0, R2 ;  /* 0x0000000200057220 */ /* 0x000fc60000400000 */
[-C--:B------:R-:W-:Y:S01]  /*0290*/  FFMA R3, R2, R2.reuse, -R3 ;  /* 0x0000000202037223 */ /* 0x080fe20000000803 */
[----:B------:R-:W-:-:S03]  /*02a0*/  FFMA R5, R0, R2, R5 ;  /* 0x0000000200057223 */ /* 0x000fc60000000005 */
[----:B------:R-:W-:Y:S01]  /*02b0*/  FADD R4, R3, -0.80000001192092895508 ;  /* 0xbf4ccccd03047421 */ /* 0x000fe20000000000 */
[----:B------:R-:W-:-:S03]  /*02c0*/  FADD R5, R5, 0.15600000321865081787 ;  /* 0x3e1fbe7705057421 */ /* 0x000fc60000000000 */
[----:B------:R-:W-:Y:S01]  /*02d0*/  FMUL R2, R4, R4 ;  /* 0x0000000404027220 */ /* 0x000fe20000400000 */
[----:B------:R-:W-:-:S04]  /*02e0*/  FMUL R7, R5, R5 ;  /* 0x0000000505077220 */ /* 0x000fc80000400000 */
[----:B------:R-:W-:-:S05]  /*02f0*/  FADD R0, R2, R7 ;  /* 0x0000000702007221 */ /* 0x000fca0000000000 */
[----:B------:R-:W-:Y:S02]  /*0300*/  FSETP.GT.AND P0, PT, R0, 200, PT ;  /* 0x434800000000780b */ /* 0x000fe40003f04000 */
[----:B------:R-:W-:-:S11]  /*0310*/  PRMT R0, RZ, 0x7610, R0 ;  /* 0x00007610ff007816 */ /* 0x000fd60000000000 */
[----:B------:R-:W-:Y:S05]  /*0320*/  @P0 BRA `(.L_x_2) ;  /* 0x0000000400280947 */ /* 0x000fea0003800000 */
[----:B------:R-:W-:Y:S01]  /*0330*/  FMUL R3, R4, R5 ;  /* 0x0000000504037220 */ /* 0x000fe20000400000 */
[----:B------:R-:W-:-:S03]  /*0340*/  FADD R2, R2, -R7 ;  /* 0x8000000702027221 */ /* 0x000fc60000000000 */
[----:B------:R-:W-:Y:S01]  /*0350*/  FFMA R3, R4, R5, R3 ;  /* 0x0000000504037223 */ /* 0x000fe20000000003 */
[----:B------:R-:W-:-:S03]  /*0360*/  FADD R4, R2, -0.80000001192092895508 ;  /* 0xbf4ccccd02047421 */ /* 0x000fc60000000000 */
[----:B------:R-:W-:Y:S01]  /*0370*/  FADD R5, R3, 0.15600000321865081787 ;  /* 0x3e1fbe7703057421 */ /* 0x000fe20000000000 */
[----:B------:R-:W-:-:S03]  /*0380*/  FMUL R2, R4, R4 ;  /* 0x0000000404027220 */ /* 0x000fc60000400000 */
[----:B------:R-:W-:-:S04]  /*0390*/  FMUL R7, R5, R5 ;  /* 0x0000000505077220 */ /* 0x000fc80000400000 */
[----:B------:R-:W-:-:S05]  /*03a0*/  FADD R3, R2, R7 ;  /* 0x0000000702037221 */ /* 0x000fca0000000000 */
[----:B------:R-:W-:-:S13]  /*03b0*/  FSETP.GT.AND P0, PT, R3, 200, PT ;  /* 0x434800000300780b */ /* 0x000fda0003f04000 */
        /* <DEDUP_REMOVED lines=51> */
[----:B------:R-:W-:-:S04]  /*06f0*/  FMUL R2, R5, R4 ;  /* 0x0000000405027220 */ /* 0x000fc80000400000 */
[----:B------:R-:W-:Y:S01]  /*0700*/  FFMA R3, R5, R4, R2 ;  /* 0x0000000405037223 */ /* 0x000fe20000000002 */
[----:B------:R-:W-:-:S03]  /*0710*/  FADD R2, R6, -R7 ;  /* 0x8000000706027221 */ /* 0x000fc60000000000 */
[----:B------:R-:W-:Y:S01]  /*0720*/  FADD R3, R3, 0.15600000321865081787 ;  /* 0x3e1fbe7703037421 */ /* 0x000fe20000000000 */
[----:B------:R-:W-:-:S03]  /*0730*/  FADD R2, R2, -0.80000001192092895508 ;  /* 0xbf4ccccd02027421 */ /* 0x000fc60000000000 */
[----:B------:R-:W-:-:S04]  /*0740*/  FMUL R5, R3, R3 ;  /* 0x0000000303057220 */ /* 0x000fc80000400000 */
[----:B------:R-:W-:-:S05]  /*0750*/  FFMA R5, R2, R2, R5 ;  /* 0x0000000202057223 */ /* 0x000fca0000000005 */
[----:B------:R-:W-:-:S13]  /*0760*/  FSETP.GT.AND P0, PT, R5, 200, PT ;  /* 0x434800000500780b */ /* 0x000fda0003f04000 */
[----:B------:R-:W-:Y:S05]  /*0770*/  @P0 BRA `(.L_x_2) ;  /* 0x0000000000140947 */ /* 0x000fea0003800000 */
[----:B------:R-:W-:Y:S01]  /*0780*/  UIADD3 UR4, UPT, UPT, UR4, 0x8, URZ ;  /* 0x0000000804047890 */ /* 0x000fe2000fffe0ff */
[----:B------:R-:W-:-:S03]  /*0790*/  MOV R0, R3 ;  /* 0x0000000300007202 */ /* 0x000fc60000000f00 */
[----:B------:R-:W-:-:S09]  /*07a0*/  UISETP.NE.AND UP0, UPT, UR4, 0xc8, UPT ;  /* 0x000000c80400788c */ /* 0x000fd2000bf05270 */
[----:B------:R-:W-:Y:S05]  /*07b0*/  BRA.U UP0, `(.L_x_3) ;  /* 0xfffffff900ac7547 */ /* 0x000fea000b83ffff */
[----:B------:R-:W-:-:S07]  /*07c0*/  HFMA2 R0, -RZ, RZ, 0, 1.5199184417724609375e-05 ;  /* 0x000000ffff007431 */ /* 0x000fce00000001ff */
.L_x_2:
[----:B------:R-:W1:Y:S01]  /*07d0*/  LDCU.64 UR6, c[0x0][0x388] ;  /* 0x00007100ff0677ac */ /* 0x000e620008000a00 */
[----:B------:R-:W-:-:S04]  /*07e0*/  UIMAD UR4, UR5, 0x3, URZ ;  /* 0x00000003050478a4 */ /* 0x000fc8000f8e02ff */
[----:B-1----:R-:W-:-:S04]  /*07f0*/  UIADD3 UR6, UP0, UPT, UR4, UR6, URZ ;  /* 0x0000000604067290 */ /* 0x002fc8000ff1e0ff */
[----:B------:R-:W-:Y:S02]  /*0800*/  ULEA.HI.X.SX32 UR4, UR4, UR7, 0x1, UP0 ;  /* 0x0000000704047291 */ /* 0x000fe400080f0eff */
[----:B------:R-:W-:-:S04]  /*0810*/  MOV R2, UR6 ;  /* 0x0000000600027c02 */ /* 0x000fc80008000f00 */
[----:B------:R-:W-:-:S05]  /*0820*/  MOV R3, UR4 ;  /* 0x0000000400037c02 */ /* 0x000fca0008000f00 */
[----:B0-----:R-:W-:Y:S04]  /*0830*/  STG.E.U8 desc[UR8][R2.64], R0 ;  /* 0x0000000002007986 */ /* 0x001fe8000c101108 */
[----:B------:R-:W-:Y:S04]  /*0840*/  STG.E.U8 desc[UR8][R2.64+0x1], R0 ;  /* 0x0000010002007986 */ /* 0x000fe8000c101108 */
[----:B------:R-:W-:Y:S01]  /*0850*/  STG.E.U8 desc[UR8][R2.64+0x2], R0 ;  /* 0x0000020002007986 */ /* 0x000fe2000c101108 */
[----:B------:R-:W-:Y:S05]  /*0860*/  EXIT ;  /* 0x000000000000794d */ /* 0x000fea0003800000 */
        .weak           $__internal_0_$__cuda_sm3x_div_rn_noftz_f32_slowpath
        .type           $__internal_0_$__cuda_sm3x_div_rn_noftz_f32_slowpath,@function
        .size           $__internal_0_$__cuda_sm3x_div_rn_noftz_f32_slowpath,(.L_x_13 - $__internal_0_$__cuda_sm3x_div_rn_noftz_f32_slowpath)
$__internal_0_$__cuda_sm3x_div_rn_noftz_f32_slowpath:
[----:B------:R-:W-:Y:S02]  /*0870*/  SHF.R.U32.HI R6, RZ, 0x17, R3 ;  /* 0x00000017ff067819 */ /* 0x000fe40000011603 */
[----:B------:R-:W-:Y:S02]  /*0880*/  SHF.R.U32.HI R5, RZ, 0x17, R0 ;  /* 0x00000017ff057819 */ /* 0x000fe40000011600 */
[----:B------:R-:W-:Y:S02]  /*0890*/  LOP3.LUT R12, R6, 0xff, RZ, 0xc0, !PT ;  /* 0x000000ff060c7812 */ /* 0x000fe400078ec0ff */
[----:B------:R-:W-:Y:S02]  /*08a0*/  LOP3.LUT R10, R5, 0xff, RZ, 0xc0, !PT ;  /* 0x000000ff050a7812 */ /* 0x000fe400078ec0ff */
[----:B------:R-:W-:Y:S02]  /*08b0*/  IADD3 R8, PT, PT, R12, -0x1, RZ ;  /* 0xffffffff0c087810 */ /* 0x000fe40007ffe0ff */
[----:B------:R-:W-:-:S02]  /*08c0*/  IADD3 R7, PT, PT, R10, -0x1, RZ ;  /* 0xffffffff0a077810 */ /* 0x000fc40007ffe0ff */
[----:B------:R-:W-:Y:S02]  /*08d0*/  ISETP.GT.U32.AND P0, PT, R8, 0xfd, PT ;  /* 0x000000fd0800780c */ /* 0x000fe40003f04070 */
[----:B------:R-:W-:Y:S02]  /*08e0*/  MOV R5, R3 ;  /* 0x0000000300057202 */ /* 0x000fe40000000f00 */
[----:B------:R-:W-:-:S13]  /*08f0*/  ISETP.GT.U32.OR P0, PT, R7, 0xfd, P0 ;  /* 0x000000fd0700780c */ /* 0x000fda0000704470 */
[----:B------:R-:W-:Y:S01]  /*0900*/  @!P0 MOV R6, RZ ;  /* 0x000000ff00068202 */ /* 0x000fe20000000f00 */
[----:B------:R-:W-:Y:S06]  /*0910*/  @!P0 BRA `(.L_x_4) ;  /* 0x00000000005c8947 */ /* 0x000fec0003800000 */
[----:B------:R-:W-:Y:S02]  /*0920*/  FSETP.GTU.FTZ.AND P0, PT, |R0|, +INF , PT ;  /* 0x7f8000000000780b */ /* 0x000fe40003f1c200 */
[----:B------:R-:W-:-:S04]  /*0930*/  FSETP.GTU.FTZ.AND P1, PT, |R3|, +INF , PT ;  /* 0x7f8000000300780b */ /* 0x000fc80003f3c200 */
[----:B------:R-:W-:-:S13]  /*0940*/  PLOP3.LUT P0, PT, P0, P1, PT, 0xf8, 0x8f ;  /* 0x00000000008f781c */ /* 0x000fda0000703f70 */
[----:B------:R-:W-:Y:S05]  /*0950*/  @P0 BRA `(.L_x_5) ;  /* 0x0000000400440947 */ /* 0x000fea0003800000 */
[----:B------:R-:W-:-:S13]  /*0960*/  LOP3.LUT P0, RZ, R5, 0x7fffffff, R0, 0xc8, !PT ;  /* 0x7fffffff05ff7812 */ /* 0x000fda000780c800 */
[----:B------:R-:W-:Y:S05]  /*0970*/  @!P0 BRA `(.L_x_6) ;  /* 0x0000000400348947 */ /* 0x000fea0003800000 */
[C---:B------:R-:W-:Y:S02]  /*0980*/  FSETP.NEU.FTZ.AND P2, PT, |R0|.reuse, +INF , PT ;  /* 0x7f8000000000780b */ /* 0x040fe40003f5d200 */
[----:B------:R-:W-:Y:S02]  /*0990*/  FSETP.NEU.FTZ.AND P1, PT, |R3|, +INF , PT ;  /* 0x7f8000000300780b */ /* 0x000fe40003f3d200 */
[----:B------:R-:W-:-:S11]  /*09a0*/  FSETP.NEU.FTZ.AND P0, PT, |R0|, +INF , PT ;  /* 0x7f8000000000780b */ /* 0x000fd60003f1d200 */
[----:B------:R-:W-:Y:S05]  /*09b0*/  @!P1 BRA !P2, `(.L_x_6) ;  /* 0x0000000400249947 */ /* 0x000fea0005000000 */
[----:B------:R-:W-:-:S04]  /*09c0*/  LOP3.LUT P2, RZ, R0, 0x7fffffff, RZ, 0xc0, !PT ;  /* 0x7fffffff00ff7812 */ /* 0x000fc8000784c0ff */
[----:B------:R-:W-:-:S13]  /*09d0*/  PLOP3.LUT P1, PT, P1, P2, PT, 0x2f, 0xf2 ;  /* 0x0000000000f2781c */ /* 0x000fda0000f24577 */
[----:B------:R-:W-:Y:S05]  /*09e0*/  @P1 BRA `(.L_x_7) ;  /* 0x0000000400101947 */ /* 0x000fea0003800000 */
[----:B------:R-:W-:-:S04]  /*09f0*/  LOP3.LUT P1, RZ, R5, 0x7fffffff, RZ, 0xc0, !PT ;  /* 0x7fffffff05ff7812 */ /* 0x000fc8000782c0ff */
[----:B------:R-:W-:-:S13]  /*0a00*/  PLOP3.LUT P0, PT, P0, P1, PT, 0x2f, 0xf2 ;  /* 0x0000000000f2781c */ /* 0x000fda0000702577 */
[----:B------:R-:W-:Y:S05]  /*0a10*/  @P0 BRA `(.L_x_8) ;  /* 0x0000000000f80947 */ /* 0x000fea0003800000 */
[----:B------:R-:W-:Y:S02]  /*0a20*/  ISETP.GE.AND P0, PT, R7, RZ, PT ;  /* 0x000000ff0700720c */ /* 0x000fe40003f06270 */
[----:B------:R-:W-:-:S11]  /*0a30*/  ISETP.GE.AND P1, PT, R8, RZ, PT ;  /* 0x000000ff0800720c */ /* 0x000fd60003f26270 */
[----:B------:R-:W-:Y:S01]  /*0a40*/  @P0 MOV R6, RZ ;  /* 0x000000ff00060202 */ /* 0x000fe20000000f00 */
[----:B------:R-:W-:Y:S01]  /*0a50*/  @!P0 FFMA R0, R0, 1.84467440737095516160e+19, RZ ;  /* 0x5f80000000008823 */ /* 0x000fe200000000ff */
[----:B------:R-:W-:Y:S01]  /*0a60*/  @!P0 MOV R6, 0xffffffc0 ;  /* 0xffffffc000068802 */ /* 0x000fe20000000f00 */
[----:B------:R-:W-:-:S03]  /*0a70*/  @!P1 FFMA R5, R3, 1.84467440737095516160e+19, RZ ;  /* 0x5f80000003059823 */ /* 0x000fc600000000ff */
[----:B------:R-:W-:-:S07]  /*0a80*/  @!P1 IADD3 R6, PT, PT, R6, 0x40, RZ ;  /* 0x0000004006069810 */ /* 0x000fce0007ffe0ff */
.L_x_4:
[----:B------:R-:W-:-:S04]  /*0a90*/  LEA R8, R12, 0xc0800000, 0x17 ;  /* 0xc08000000c087811 */ /* 0x000fc800078eb8ff */
[----:B------:R-:W-:Y:S02]  /*0aa0*/  IADD3 R8, PT, PT, -R8, R5, RZ ;  /* 0x0000000508087210 */ /* 0x000fe40007ffe1ff */
[----:B------:R-:W-:Y:S02]  /*0ab0*/  IADD3 R5, PT, PT, R10, -0x7f, RZ ;  /* 0xffffff810a057810 */ /* 0x000fe40007ffe0ff */
[----:B------:R-:W0:Y:S01]  /*0ac0*/  MUFU.RCP R7, R8 ;  /* 0x0000000800077308 */ /* 0x000e220000001000 */
[----:B------:R-:W-:Y:S02]  /*0ad0*/  FADD.FTZ R9, -R8, -RZ ;  /* 0x800000ff08097221 */ /* 0x000fe40000010100 */
[----:B------:R-:W-:Y:S02]  /*0ae0*/  IMAD R0, R5, -0x800000, R0 ;  /* 0xff80000005007824 */ /* 0x000fe400078e0200 */
[----:B0-----:R-:W-:-:S04]  /*0af0*/  FFMA R10, R7, R9, 1 ;  /* 0x3f800000070a7423 */ /* 0x001fc80000000009 */
[----:B------:R-:W-:-:S04]  /*0b00*/  FFMA R14, R7, R10, R7 ;  /* 0x0000000a070e7223 */ /* 0x000fc80000000007 */
[----:B------:R-:W-:-:S04]  /*0b10*/  FFMA R7, R0, R14, RZ ;  /* 0x0000000e00077223 */ /* 0x000fc800000000ff */
[----:B------:R-:W-:-:S04]  /*0b20*/  FFMA R10, R9, R7, R0 ;  /* 0x00000007090a7223 */ /* 0x000fc80000000000 */
[----:B------:R-:W-:Y:S01]  /*0b30*/  FFMA R11, R14, R10, R7 ;  /* 0x0000000a0e0b7223 */ /* 0x000fe20000000007 */
[----:B------:R-:W-:-:S03]  /*0b40*/  IADD3 R7, PT, PT, R5, 0x7f, -R12 ;  /* 0x0000007f05077810 */ /* 0x000fc60007ffe80c */
[----:B------:R-:W-:Y:S01]  /*0b50*/  FFMA R10, R9, R11, R0 ;  /* 0x0000000b090a7223 */ /* 0x000fe20000000000 */
[----:B------:R-:W-:-:S03]  /*0b60*/  IADD3 R7, PT, PT, R7, R6, RZ ;  /* 0x0000000607077210 */ /* 0x000fc60007ffe0ff */
[----:B------:R-:W-:-:S05]  /*0b70*/  FFMA R0, R14, R10, R11 ;  /* 0x0000000a0e007223 */ /* 0x000fca000000000b */
[----:B------:R-:W-:-:S04]  /*0b80*/  SHF.R.U32.HI R5, RZ, 0x17, R0 ;  /* 0x00000017ff057819 */ /* 0x000fc80000011600 */
[----:B------:R-:W-:-:S04]  /*0b90*/  LOP3.LUT R5, R5, 0xff, RZ, 0xc0, !PT ;  /* 0x000000ff05057812 */ /* 0x000fc800078ec0ff */
[----:B------:R-:W-:-:S04]  /*0ba0*/  IADD3 R9, PT, PT, R5, R7, RZ ;  /* 0x0000000705097210 */ /* 0x000fc80007ffe0ff */
[----:B------:R-:W-:-:S04]  /*0bb0*/  IADD3 R5, PT, PT, R9, -0x1, RZ ;  /* 0xffffffff09057810 */ /* 0x000fc80007ffe0ff */
[----:B------:R-:W-:-:S13]  /*0bc0*/  ISETP.GE.U32.AND P0, PT, R5, 0xfe, PT ;  /* 0x000000fe0500780c */ /* 0x000fda0003f06070 */
[----:B------:R-:W-:Y:S05]  /*0bd0*/  @!P0 BRA `(.L_x_9) ;  /* 0x0000000000808947 */ /* 0x000fea0003800000 */
[----:B------:R-:W-:-:S13]  /*0be0*/  ISETP.GT.AND P0, PT, R9, 0xfe, PT ;  /* 0x000000fe0900780c */ /* 0x000fda0003f04270 */
[----:B------:R-:W-:Y:S05]  /*0bf0*/  @P0 BRA `(.L_x_10) ;  /* 0x00000000006c0947 */ /* 0x000fea0003800000 */
[----:B------:R-:W-:-:S13]  /*0c00*/  ISETP.GE.AND P0, PT, R9, 0x1, PT ;  /* 0x000000010900780c */ /* 0x000fda0003f06270 */
[----:B------:R-:W-:Y:S05]  /*0c10*/  @P0 BRA `(.L_x_11) ;  /* 0x0000000000980947 */ /* 0x000fea0003800000 */
[----:B------:R-:W-:Y:S02]  /*0c20*/  ISETP.GE.AND P0, PT, R9, -0x18, PT ;  /* 0xffffffe80900780c */ /* 0x000fe40003f06270 */
[----:B------:R-:W-:-:S11]  /*0c30*/  LOP3.LUT R0, R0, 0x80000000, RZ, 0xc0, !PT ;  /* 0x8000000000007812 */ /* 0x000fd600078ec0ff */
[----:B------:R-:W-:Y:S05]  /*0c40*/  @!P0 BRA `(.L_x_11) ;  /* 0x00000000008c8947 */ /* 0x000fea0003800000 */
[CCC-:B------:R-:W-:Y:S01]  /*0c50*/  FFMA.RZ R5, R14.reuse, R10.reuse, R11.reuse ;  /* 0x0000000a0e057223 */ /* 0x1c0fe2000000c00b */
[C---:B------:R-:W-:Y:S01]  /*0c60*/  IADD3 R8, PT, PT, R9.reuse, 0x20, RZ ;  /* 0x0000002009087810 */ /* 0x040fe20007ffe0ff */
[CCC-:B------:R-:W-:Y:S01]  /*0c70*/  FFMA.RM R6, R14.reuse, R10.reuse, R11.reuse ;  /* 0x0000000a0e067223 */ /* 0x1c0fe2000000400b */
[----:B------:R-:W-:Y:S02]  /*0c80*/  ISETP.NE.AND P2, PT, R9, RZ, PT ;  /* 0x000000ff0900720c */ /* 0x000fe40003f45270 */
[----:B------:R-:W-:Y:S01]  /*0c90*/  LOP3.LUT R7, R5, 0x7fffff, RZ, 0xc0, !PT ;  /* 0x007fffff05077812 */ /* 0x000fe200078ec0ff */
[----:B------:R-:W-:Y:S01]  /*0ca0*/  FFMA.RP R5, R14, R10, R11 ;  /* 0x0000000a0e057223 */ /* 0x000fe2000000800b */
[----:B------:R-:W-:Y:S02]  /*0cb0*/  ISETP.NE.AND P1, PT, R9, RZ, PT ;  /* 0x000000ff0900720c */ /* 0x000fe40003f25270 */
[----:B------:R-:W-:Y:S02]  /*0cc0*/  LOP3.LUT R7, R7, 0x800000, RZ, 0xfc, !PT ;  /* 0x0080000007077812 */ /* 0x000fe400078efcff */
[----:B------:R-:W-:-:S02]  /*0cd0*/  IADD3 R9, PT, PT, -R9, RZ, RZ ;  /* 0x000000ff09097210 */ /* 0x000fc40007ffe1ff */
[----:B------:R-:W-:Y:S02]  /*0ce0*/  SHF.L.U32 R8, R7, R8, RZ ;  /* 0x0000000807087219 */ /* 0x000fe400000006ff */
[----:B------:R-:W-:Y:S02]  /*0cf0*/  FSETP.NEU.FTZ.AND P0, PT, R5, R6, PT ;  /* 0x000000060500720b */ /* 0x000fe40003f1d000 */
[----:B------:R-:W-:Y:S02]  /*0d00*/  SEL R6, R9, RZ, P2 ;  /* 0x000000ff09067207 */ /* 0x000fe40001000000 */
[----:B------:R-:W-:Y:S02]  /*0d10*/  ISETP.NE.AND P1, PT, R8, RZ, P1 ;  /* 0x000000ff0800720c */ /* 0x000fe40000f25270 */
[----:B------:R-:W-:Y:S02]  /*0d20*/  SHF.R.U32.HI R6, RZ, R6, R7 ;  /* 0x00000006ff067219 */ /* 0x000fe40000011607 */
[----:B------:R-:W-:-:S02]  /*0d30*/  PLOP3.LUT P0, PT, P0, P1, PT, 0xf8, 0x8f ;  /* 0x00000000008f781c */ /* 0x000fc40000703f70 */
[----:B------:R-:W-:Y:S02]  /*0d40*/  SHF.R.U32.HI R8, RZ, 0x1, R6 ;  /* 0x00000001ff087819 */ /* 0x000fe40000011606 */
[----:B------:R-:W-:-:S04]  /*0d50*/  SEL R5, RZ, 0x1, !P0 ;  /* 0x00000001ff057807 */ /* 0x000fc80004000000 */
[----:B------:R-:W-:-:S04]  /*0d60*/  LOP3.LUT R5, R5, 0x1, R8, 0xf8, !PT ;  /* 0x0000000105057812 */ /* 0x000fc800078ef808 */
[----:B------:R-:W-:-:S04]  /*0d70*/  LOP3.LUT R5, R5, R6, RZ, 0xc0, !PT ;  /* 0x0000000605057212 */ /* 0x000fc800078ec0ff */
[----:B------:R-:W-:-:S04]  /*0d80*/  IADD3 R5, PT, PT, R8, R5, RZ ;  /* 0x0000000508057210 */ /* 0x000fc80007ffe0ff */
[----:B------:R-:W-:Y:S01]  /*0d90*/  LOP3.LUT R0, R5, R0, RZ, 0xfc, !PT ;  /* 0x0000000005007212 */ /* 0x000fe200078efcff */
[----:B------:R-:W-:Y:S06]  /*0da0*/  BRA `(.L_x_11) ;  /* 0x0000000000347947 */ /* 0x000fec0003800000 */
.L_x_10:
[----:B------:R-:W-:-:S04]  /*0db0*/  LOP3.LUT R0, R0, 0x80000000, RZ, 0xc0, !PT ;  /* 0x8000000000007812 */ /* 0x000fc800078ec0ff */
[----:B------:R-:W-:Y:S01]  /*0dc0*/  LOP3.LUT R0, R0, 0x7f800000, RZ, 0xfc, !PT ;  /* 0x7f80000000007812 */ /* 0x000fe200078efcff */
[----:B------:R-:W-:Y:S06]  /*0dd0*/  BRA `(.L_x_11) ;  /* 0x0000000000287947 */ /* 0x000fec0003800000 */
.L_x_9:
[----:B------:R-:W-:Y:S01]  /*0de0*/  LEA R0, R7, R0, 0x17 ;  /* 0x0000000007007211 */ /* 0x000fe200078eb8ff */
[----:B------:R-:W-:Y:S06]  /*0df0*/  BRA `(.L_x_11) ;  /* 0x0000000000207947 */ /* 0x000fec0003800000 */
.L_x_8:
[----:B------:R-:W-:-:S04]  /*0e00*/  LOP3.LUT R0, R5, 0x80000000, R0, 0x48, !PT ;  /* 0x8000000005007812 */ /* 0x000fc800078e4800 */
[----:B------:R-:W-:Y:S01]  /*0e10*/  LOP3.LUT R0, R0, 0x7f800000, RZ, 0xfc, !PT ;  /* 0x7f80000000007812 */ /* 0x000fe200078efcff */
[----:B------:R-:W-:Y:S06]  /*0e20*/  BRA `(.L_x_11) ;  /* 0x0000000000147947 */ /* 0x000fec0003800000 */
.L_x_7:
[----:B------:R-:W-:Y:S01]  /*0e30*/  LOP3.LUT R0, R5, 0x80000000, R0, 0x48, !PT ;  /* 0x8000000005007812 */ /* 0x000fe200078e4800 */
[----:B------:R-:W-:Y:S06]  /*0e40*/  BRA `(.L_x_11) ;  /* 0x00000000000c7947 */ /* 0x000fec0003800000 */
.L_x_6:
[----:B------:R-:W0:Y:S01]  /*0e50*/  MUFU.RSQ R0, -QNAN ;  /* 0xffc0000000007908 */ /* 0x000e220000001400 */
[----:B------:R-:W-:Y:S05]  /*0e60*/  BRA `(.L_x_11) ;  /* 0x0000000000047947 */ /* 0x000fea0003800000 */
.L_x_5:
[----:B------:R-:W-:-:S07]  /*0e70*/  FADD.FTZ R0, R0, R3 ;  /* 0x0000000300007221 */ /* 0x000fce0000010000 */
.L_x_11:
[----:B------:R-:W-:-:S04]  /*0e80*/  HFMA2 R5, -RZ, RZ, 0, 0 ;  /* 0x00000000ff057431 */ /* 0x000fc800000001ff */
[----:B0-----:R-:W-:Y:S05]  /*0e90*/  RET.REL.NODEC R4 `(_Z8d_kerneliPh) ;  /* 0xfffffff004587950 */ /* 0x001fea0003c3ffff */
.L_x_12:
[----:B------:R-:W-:-:S00]  /*0ea0*/  BRA `(.L_x_12) ;  /* 0xfffffffc00fc7947 */ /* 0x000fc0000383ffff */
[----:B------:R-:W-:-:S00]  /*0eb0*/  NOP ;  /* 0x0000000000007918 */ /* 0x000fc00000000000 */
        /* <DEDUP_REMOVED lines=12> */
.L_x_13:


//--------------------- .nv.shared.reserved.0     --------------------------
	.section	.nv.shared.reserved.0,"aw",@nobits
	.weak		__nv_reservedSMEM_offset_0_alias
	.size		__nv_reservedSMEM_offset_0_alias, 0, 64
	.other		__nv_reservedSMEM_offset_0_alias,@"STO_CUDA_RESERVED_SHARED STV_DEFAULT"
__nv_reservedSMEM_offset_0_alias:
	.zero		0
	.zero		64


//--------------------- .nv.constant0._Z8d_kerneliPh --------------------------
	.section	.nv.constant0._Z8d_kerneliPh,"a",@progbits
	.sectionflags	@""
	.align	4
.nv.constant0._Z8d_kerneliPh:
	.zero		912


//--------------------- SYMBOLS --------------------------

	.type		.nv.reservedSmem.offset0,@object
	.size		.nv.reservedSmem.offset0,0x4
